//
// Generated by NVIDIA NVVM Compiler
//
// Compiler Build ID: CL-36424714
// Cuda compilation tools, release 13.0, V13.0.88
// Based on NVVM 20.0.0
//

.version 9.0
.target sm_100
.address_size 64

	// .globl	_Z24suma_vesctor_kernel_cudaPfii

.visible .entry _Z24suma_vesctor_kernel_cudaPfii(
	.param .u64 .ptr .align 1 _Z24suma_vesctor_kernel_cudaPfii_param_0,
	.param .u32 _Z24suma_vesctor_kernel_cudaPfii_param_1,
	.param .u32 _Z24suma_vesctor_kernel_cudaPfii_param_2
)
{
	.reg .pred 	%p<2>;
	.reg .b32 	%r<5>;
	.reg .b32 	%f<4>;
	.reg .b64 	%rd<10>;

	ld.param.u64 	%rd3, [_Z24suma_vesctor_kernel_cudaPfii_param_0];
	ld.param.s32 	%rd2, [_Z24suma_vesctor_kernel_cudaPfii_param_2];
	mov.u32 	%r1, %ctaid.x;
	mov.u32 	%r2, %ntid.x;
	mov.u32 	%r3, %tid.x;
	mad.lo.s32 	%r4, %r1, %r2, %r3;
	cvt.u64.u32 	%rd1, %r4;
	setp.ge.u64 	%p1, %rd1, %rd2;
	@%p1 bra 	$L__BB0_2;
	cvta.to.global.u64 	%rd4, %rd3;
	add.s64 	%rd5, %rd2, %rd1;
	shl.b64 	%rd6, %rd5, 2;
	add.s64 	%rd7, %rd4, %rd6;
	ld.global.f32 	%f1, [%rd7];
	shl.b64 	%rd8, %rd1, 2;
	add.s64 	%rd9, %rd4, %rd8;
	ld.global.f32 	%f2, [%rd9];
	add.f32 	%f3, %f1, %f2;
	st.global.f32 	[%rd9], %f3;
$L__BB0_2:
	ret;

}


// ===== COMPILED SASS (sm_100) =====

	.target	sm_100

	.elftype	@"ET_EXEC"


//--------------------- .note.nv.tkinfo           --------------------------
	.section	.note.nv.tkinfo,"",@"SHT_NOTE"
	.sectionflags	@"SHF_NOTE_NV_TKINFO"
	.tkinfo
        /*0018*/ 	.word	0x00000002
        /*0030*/ 	.string	""
        /*0030*/ 	.string	"ptxas"
        /*0030*/ 	.string	"Cuda compilation tools, release 13.0, V13.0.88"
        /*0030*/ 	.string	"Build cuda_13.0.r13.0/compiler.36424714_0"
        /*0030*/ 	.string	"-arch sm_100 -m 64 "



//--------------------- .note.nv.cuinfo           --------------------------
	.section	.note.nv.cuinfo,"",@"SHT_NOTE"
	.sectionflags	@"SHF_NOTE_NV_CUINFO"
        /*0018*/ 	.short	0x0002
        /*001a*/ 	.short	0x0064
        /*001c*/ 	.short	0x0082
	.zero		2


//--------------------- .nv.info                  --------------------------
	.section	.nv.info,"",@"SHT_CUDA_INFO"
	.align	4


	//----- nvinfo : EIATTR_REGCOUNT
	.align		4
        /*0000*/ 	.byte	0x04, 0x2f
        /*0002*/ 	.short	(.L_1 - .L_0)
	.align		4
.L_0:
        /*0004*/ 	.word	index@(_Z24suma_vesctor_kernel_cudaPfii)
        /*0008*/ 	.word	0x0000000a


	//----- nvinfo : EIATTR_FRAME_SIZE
	.align		4
.L_1:
        /*000c*/ 	.byte	0x04, 0x11
        /*000e*/ 	.short	(.L_3 - .L_2)
	.align		4
.L_2:
        /*0010*/ 	.word	index@(_Z24suma_vesctor_kernel_cudaPfii)
        /*0014*/ 	.word	0x00000000


	//----- nvinfo : EIATTR_MIN_STACK_SIZE
	.align		4
.L_3:
        /*0018*/ 	.byte	0x04, 0x12
        /*001a*/ 	.short	(.L_5 - .L_4)
	.align		4
.L_4:
        /*001c*/ 	.word	index@(_Z24suma_vesctor_kernel_cudaPfii)
        /*0020*/ 	.word	0x00000000
.L_5:


//--------------------- .nv.compat                --------------------------
	.section	.nv.compat,"",@"SHT_CUDA_COMPAT_INFO"
	.align	4
        /*0000*/ 	.byte	0x02, 0x09, 0x00, 0x00, 0x02, 0x02, 0x01, 0x00, 0x02, 0x05, 0x05, 0x00, 0x03, 0x07, 0x01, 0x01
        /*0010*/ 	.byte	0x02, 0x03, 0x00, 0x00, 0x02, 0x06, 0x01, 0x00, 0x04, 0x0b, 0x08, 0x00, 0x09, 0x00, 0x00, 0x00
        /*0020*/ 	.byte	0x00, 0x00, 0x00, 0x00


//--------------------- .nv.info._Z24suma_vesctor_kernel_cudaPfii --------------------------
	.section	.nv.info._Z24suma_vesctor_kernel_cudaPfii,"",@"SHT_CUDA_INFO"
	.sectionflags	@""
	.align	4


	//----- nvinfo : EIATTR_CUDA_API_VERSION
	.align		4
        /*0000*/ 	.byte	0x04, 0x37
        /*0002*/ 	.short	(.L_7 - .L_6)
.L_6:
        /*0004*/ 	.word	0x00000082


	//----- nvinfo : EIATTR_KPARAM_INFO
	.align		4
.L_7:
        /*0008*/ 	.byte	0x04, 0x17
        /*000a*/ 	.short	(.L_9 - .L_8)
.L_8:
        /*000c*/ 	.word	0x00000000
        /*0010*/ 	.short	0x0002
        /*0012*/ 	.short	0x000c
        /*0014*/ 	.byte	0x00, 0xf0, 0x11, 0x00


	//----- nvinfo : EIATTR_KPARAM_INFO
	.align		4
.L_9:
        /*0018*/ 	.byte	0x04, 0x17
        /*001a*/ 	.short	(.L_11 - .L_10)
.L_10:
        /*001c*/ 	.word	0x00000000
        /*0020*/ 	.short	0x0001
        /*0022*/ 	.short	0x0008
        /*0024*/ 	.byte	0x00, 0xf0, 0x11, 0x00


	//----- nvinfo : EIATTR_KPARAM_INFO
	.align		4
.L_11:
        /*0028*/ 	.byte	0x04, 0x17
        /*002a*/ 	.short	(.L_13 - .L_12)
.L_12:
        /*002c*/ 	.word	0x00000000
        /*0030*/ 	.short	0x0000
        /*0032*/ 	.short	0x0000
        /*0034*/ 	.byte	0x00, 0xf5, 0x21, 0x00


	//----- nvinfo : EIATTR_SPARSE_MMA_MASK
	.align		4
.L_13:
        /*0038*/ 	.byte	0x03, 0x50
        /*003a*/ 	.short	0x0000


	//----- nvinfo : EIATTR_MAXREG_COUNT
	.align		4
        /*003c*/ 	.byte	0x03, 0x1b
        /*003e*/ 	.short	0x00ff


	//----- nvinfo : EIATTR_MERCURY_ISA_VERSION
	.align		4
        /*0040*/ 	.byte	0x03, 0x5f
        /*0042*/ 	.short	0x0101


	//----- nvinfo : EIATTR_VRC_CTA_INIT_COUNT
	.align		4
        /*0044*/ 	.byte	0x02, 0x4a
	.zero		1
	.zero		1


	//----- nvinfo : EIATTR_EXIT_INSTR_OFFSETS
	.align		4
        /*0048*/ 	.byte	0x04, 0x1c
        /*004a*/ 	.short	(.L_15 - .L_14)


	//   ....[0]....
.L_14:
        /*004c*/ 	.word	0x00000090


	//   ....[1]....
        /*0050*/ 	.word	0x00000160


	//----- nvinfo : EIATTR_CBANK_PARAM_SIZE
	.align		4
.L_15:
        /*0054*/ 	.byte	0x03, 0x19
        /*0056*/ 	.short	0x0010


	//----- nvinfo : EIATTR_PARAM_CBANK
	.align		4
        /*0058*/ 	.byte	0x04, 0x0a
        /*005a*/ 	.short	(.L_17 - .L_16)
	.align		4
.L_16:
        /*005c*/ 	.word	index@(.nv.constant0._Z24suma_vesctor_kernel_cudaPfii)
        /*0060*/ 	.short	0x0380
        /*0062*/ 	.short	0x0010


	//----- nvinfo : EIATTR_SW_WAR
	.align		4
.L_17:
        /*0064*/ 	.byte	0x04, 0x36
        /*0066*/ 	.short	(.L_19 - .L_18)
.L_18:
        /*0068*/ 	.word	0x00000008
.L_19:


//--------------------- .nv.callgraph             --------------------------
	.section	.nv.callgraph,"",@"SHT_CUDA_CALLGRAPH"
	.align	4
	.sectionentsize	8
	.align		4
        /*0000*/ 	.word	0x00000000
	.align		4
        /*0004*/ 	.word	0xffffffff
	.align		4
        /*0008*/ 	.word	0x00000000
	.align		4
        /*000c*/ 	.word	0xfffffffe
	.align		4
        /*0010*/ 	.word	0x00000000
	.align		4
        /*0014*/ 	.word	0xfffffffd
	.align		4
        /*0018*/ 	.word	0x00000000
	.align		4
        /*001c*/ 	.word	0xfffffffc


//--------------------- .text._Z24suma_vesctor_kernel_cudaPfii --------------------------
	.section	.text._Z24suma_vesctor_kernel_cudaPfii,"ax",@progbits
	.align	128
        .global         _Z24suma_vesctor_kernel_cudaPfii
        .type           _Z24suma_vesctor_kernel_cudaPfii,@function
        .size           _Z24suma_vesctor_kernel_cudaPfii,(.L_x_1 - _Z24suma_vesctor_kernel_cudaPfii)
        .other          _Z24suma_vesctor_kernel_cudaPfii,@"STO_CUDA_ENTRY STV_DEFAULT"
_Z24suma_vesctor_kernel_cudaPfii:
.text._Z24suma_vesctor_kernel_cudaPfii:
[----:B------:R-:W-:Y:S01]  /*0000*/  LDC R1, c[0x0][0x37c] ;  /* 0x0000df00ff017b82 */ /* 0x000fe20000000800 */
[----:B------:R-:W0:Y:S07]  /*0010*/  S2R R3, SR_TID.X ;  /* 0x0000000000037919 */ /* 0x000e2e0000002100 */
[----:B------:R-:W0:Y:S01]  /*0020*/  S2UR UR4, SR_CTAID.X ;  /* 0x00000000000479c3 */ /* 0x000e220000002500 */
[----:B------:R-:W1:Y:S07]  /*0030*/  LDCU UR7, c[0x0][0x38c] ;  /* 0x00007180ff0777ac */ /* 0x000e6e0008000800 */
[----:B------:R-:W0:Y:S01]  /*0040*/  LDC R0, c[0x0][0x360] ;  /* 0x0000d800ff007b82 */ /* 0x000e220000000800 */
[----:B-1----:R-:W-:Y:S01]  /*0050*/  USHF.R.S32.HI UR6, URZ, 0x1f, UR7 ;  /* 0x0000001fff067899 */ /* 0x002fe20008011407 */
[----:B0-----:R-:W-:-:S05]  /*0060*/  IMAD R0, R0, UR4, R3 ;  /* 0x0000000400007c24 */ /* 0x001fca000f8e0203 */
[----:B------:R-:W-:-:S04]  /*0070*/  ISETP.GE.U32.AND P0, PT, R0, UR7, PT ;  /* 0x0000000700007c0c */ /* 0x000fc8000bf06070 */
[----:B------:R-:W-:-:S13]  /*0080*/  ISETP.GE.U32.AND.EX P0, PT, RZ, UR6, PT, P0 ;  /* 0x00000006ff007c0c */ /* 0x000fda000bf06100 */
[----:B------:R-:W-:Y:S05]  /*0090*/  @P0 EXIT ;  /* 0x000000000000094d */ /* 0x000fea0003800000 */
[----:B------:R-:W0:Y:S01]  /*00a0*/  LDCU.64 UR8, c[0x0][0x380] ;  /* 0x00007000ff0877ac */ /* 0x000e220008000a00 */
[C---:B------:R-:W-:Y:S01]  /*00b0*/  IADD3 R3, P0, PT, R0.reuse, UR7, RZ ;  /* 0x0000000700037c10 */ /* 0x040fe2000ff1e0ff */
[----:B------:R-:W1:Y:S04]  /*00c0*/  LDCU.64 UR4, c[0x0][0x358] ;  /* 0x00006b00ff0477ac */ /* 0x000e680008000a00 */
[----:B------:R-:W-:Y:S01]  /*00d0*/  IMAD.X R6, RZ, RZ, UR6, P0 ;  /* 0x00000006ff067e24 */ /* 0x000fe200080e06ff */
[C---:B0-----:R-:W-:Y:S02]  /*00e0*/  LEA R4, P0, R3.reuse, UR8, 0x2 ;  /* 0x0000000803047c11 */ /* 0x041fe4000f8010ff */
[----:B------:R-:W-:Y:S02]  /*00f0*/  LEA R2, P1, R0, UR8, 0x2 ;  /* 0x0000000800027c11 */ /* 0x000fe4000f8210ff */
[----:B------:R-:W-:-:S02]  /*0100*/  LEA.HI.X R5, R3, UR9, R6, 0x2, P0 ;  /* 0x0000000903057c11 */ /* 0x000fc400080f1406 */
[----:B------:R-:W-:-:S03]  /*0110*/  LEA.HI.X R3, R0, UR9, RZ, 0x2, P1 ;  /* 0x0000000900037c11 */ /* 0x000fc600088f14ff */
[----:B-1----:R-:W2:Y:S04]  /*0120*/  LDG.E R4, desc[UR4][R4.64] ;  /* 0x0000000404047981 */ /* 0x002ea8000c1e1900 */
[----:B------:R-:W2:Y:S02]  /*0130*/  LDG.E R7, desc[UR4][R2.64] ;  /* 0x0000000402077981 */ /* 0x000ea4000c1e1900 */
[----:B--2---:R-:W-:-:S05]  /*0140*/  FADD R7, R4, R7 ;  /* 0x0000000704077221 */ /* 0x004fca0000000000 */
[----:B------:R-:W-:Y:S01]  /*0150*/  STG.E desc[UR4][R2.64], R7 ;  /* 0x0000000702007986 */ /* 0x000fe2000c101904 */
[----:B------:R-:W-:Y:S05]  /*0160*/  EXIT ;  /* 0x000000000000794d */ /* 0x000fea0003800000 */
.L_x_0:
[----:B------:R-:W-:-:S00]  /*0170*/  BRA `(.L_x_0) ;  /* 0xfffffffc00fc7947 */ /* 0x000fc0000383ffff */
[----:B------:R-:W-:-:S00]  /*0180*/  NOP ;  /* 0x0000000000007918 */ /* 0x000fc00000000000 */
[----:B------:R-:W-:-:S00]  /*0190*/  NOP ;  /* 0x0000000000007918 */ /* 0x000fc00000000000 */
[----:B------:R-:W-:-:S00]  /*01a0*/  NOP ;  /* 0x0000000000007918 */ /* 0x000fc00000000000 */
[----:B------:R-:W-:-:S00]  /*01b0*/  NOP ;  /* 0x0000000000007918 */ /* 0x000fc00000000000 */
[----:B------:R-:W-:-:S00]  /*01c0*/  NOP ;  /* 0x0000000000007918 */ /* 0x000fc00000000000 */
[----:B------:R-:W-:-:S00]  /*01d0*/  NOP ;  /* 0x0000000000007918 */ /* 0x000fc00000000000 */
[----:B------:R-:W-:-:S00]  /*01e0*/  NOP ;  /* 0x0000000000007918 */ /* 0x000fc00000000000 */
[----:B------:R-:W-:-:S00]  /*01f0*/  NOP ;  /* 0x0000000000007918 */ /* 0x000fc00000000000 */
.L_x_1:


//--------------------- .nv.shared.reserved.0     --------------------------
	.section	.nv.shared.reserved.0,"aw",@nobits
	.weak		__nv_reservedSMEM_offset_0_alias
	.size		__nv_reservedSMEM_offset_0_alias, 0, 64
	.other		__nv_reservedSMEM_offset_0_alias,@"STO_CUDA_RESERVED_SHARED STV_DEFAULT"
__nv_reservedSMEM_offset_0_alias:
	.zero		0
	.zero		64


//--------------------- .nv.constant0._Z24suma_vesctor_kernel_cudaPfii --------------------------
	.section	.nv.constant0._Z24suma_vesctor_kernel_cudaPfii,"a",@progbits
	.sectionflags	@""
	.align	4
.nv.constant0._Z24suma_vesctor_kernel_cudaPfii:
	.zero		912


//--------------------- SYMBOLS --------------------------

	.type		.nv.reservedSmem.offset0,@object
	.size		.nv.reservedSmem.offset0,0x4
